	.headerflags	@"EF_CUDA_TEXMODE_UNIFIED EF_CUDA_64BIT_ADDRESS EF_CUDA_ACCELERATORS EF_CUDA_SM90 EF_CUDA_VIRTUAL_SM(EF_CUDA_SM90)"
	.elftype	@"ET_EXEC"


//--------------------- .nv.info                  --------------------------
	.section	.nv.info,"",@"SHT_CUDA_INFO"
	.align	4


	//----- nvinfo : EIATTR_REGCOUNT
	.align		4
        /*0000*/ 	.byte	0x04, 0x2f
        /*0002*/ 	.short	(.L_1 - .L_0)
	.align		4
.L_0:
        /*0004*/ 	.word	index@(triton_poi_fused_convolution_14)
        /*0008*/ 	.word	0x00000019


	//----- nvinfo : EIATTR_MIN_STACK_SIZE
	.align		4
.L_1:
        /*000c*/ 	.byte	0x04, 0x12
        /*000e*/ 	.short	(.L_3 - .L_2)
	.align		4
.L_2:
        /*0010*/ 	.word	index@(triton_poi_fused_convolution_14)
        /*0014*/ 	.word	0x00000000


	//----- nvinfo : EIATTR_FRAME_SIZE
	.align		4
.L_3:
        /*0018*/ 	.byte	0x04, 0x11
        /*001a*/ 	.short	(.L_5 - .L_4)
	.align		4
.L_4:
        /*001c*/ 	.word	index@(triton_poi_fused_convolution_14)
        /*0020*/ 	.word	0x00000000


	//----- nvinfo : EIATTR_MIN_STACK_SIZE
	.align		4
.L_5:
        /*0024*/ 	.byte	0x04, 0x12
        /*0026*/ 	.short	(.L_7 - .L_6)
	.align		4
.L_6:
        /*0028*/ 	.word	index@(triton_poi_fused_convolution_14)
        /*002c*/ 	.word	0x00000000
.L_7:


//--------------------- .nv.info.triton_poi_fused_convolution_14 --------------------------
	.section	.nv.info.triton_poi_fused_convolution_14,"",@"SHT_CUDA_INFO"
	.sectionflags	@""
	.align	4


	//----- nvinfo : EIATTR_CUDA_API_VERSION
	.align		4
        /*0000*/ 	.byte	0x04, 0x37
        /*0002*/ 	.short	(.L_9 - .L_8)
.L_8:
        /*0004*/ 	.word	0x0000007c


	//----- nvinfo : EIATTR_KPARAM_INFO
	.align		4
.L_9:
        /*0008*/ 	.byte	0x04, 0x17
        /*000a*/ 	.short	(.L_11 - .L_10)
.L_10:
        /*000c*/ 	.word	0x00000000
        /*0010*/ 	.short	0x0003
        /*0012*/ 	.short	0x0014
        /*0014*/ 	.byte	0x00, 0xf0, 0x11, 0x00


	//----- nvinfo : EIATTR_KPARAM_INFO
	.align		4
.L_11:
        /*0018*/ 	.byte	0x04, 0x17
        /*001a*/ 	.short	(.L_13 - .L_12)
.L_12:
        /*001c*/ 	.word	0x00000000
        /*0020*/ 	.short	0x0002
        /*0022*/ 	.short	0x0010
        /*0024*/ 	.byte	0x00, 0xf0, 0x11, 0x00


	//----- nvinfo : EIATTR_KPARAM_INFO
	.align		4
.L_13:
        /*0028*/ 	.byte	0x04, 0x17
        /*002a*/ 	.short	(.L_15 - .L_14)
.L_14:
        /*002c*/ 	.word	0x00000000
        /*0030*/ 	.short	0x0001
        /*0032*/ 	.short	0x0008
        /*0034*/ 	.byte	0x00, 0xf4, 0x21, 0x00


	//----- nvinfo : EIATTR_KPARAM_INFO
	.align		4
.L_15:
        /*0038*/ 	.byte	0x04, 0x17
        /*003a*/ 	.short	(.L_17 - .L_16)
.L_16:
        /*003c*/ 	.word	0x00000000
        /*0040*/ 	.short	0x0000
        /*0042*/ 	.short	0x0000
        /*0044*/ 	.byte	0x00, 0xf4, 0x21, 0x00


	//----- nvinfo : EIATTR_SPARSE_MMA_MASK
	.align		4
.L_17:
        /*0048*/ 	.byte	0x03, 0x50
        /*004a*/ 	.short	0x0000


	//----- nvinfo : EIATTR_MAXREG_COUNT
	.align		4
        /*004c*/ 	.byte	0x03, 0x1b
        /*004e*/ 	.short	0x00ff


	//----- nvinfo : EIATTR_EXIT_INSTR_OFFSETS
	.align		4
        /*0050*/ 	.byte	0x04, 0x1c
        /*0052*/ 	.short	(.L_19 - .L_18)


	//   ....[0]....
.L_18:
        /*0054*/ 	.word	0x00000500


	//   ....[1]....
        /*0058*/ 	.word	0x00000550


	//----- nvinfo : EIATTR_REQNTID
	.align		4
.L_19:
        /*005c*/ 	.byte	0x04, 0x10
        /*005e*/ 	.short	(.L_21 - .L_20)
.L_20:
        /*0060*/ 	.word	0x00000080
        /*0064*/ 	.word	0x00000001
        /*0068*/ 	.word	0x00000001


	//----- nvinfo : EIATTR_CBANK_PARAM_SIZE
	.align		4
.L_21:
        /*006c*/ 	.byte	0x03, 0x19
        /*006e*/ 	.short	0x0018


	//----- nvinfo : EIATTR_PARAM_CBANK
	.align		4
        /*0070*/ 	.byte	0x04, 0x0a
        /*0072*/ 	.short	(.L_23 - .L_22)
	.align		4
.L_22:
        /*0074*/ 	.word	index@(.nv.constant0.triton_poi_fused_convolution_14)
        /*0078*/ 	.short	0x0210
        /*007a*/ 	.short	0x0018


	//----- nvinfo : EIATTR_SW_WAR
	.align		4
.L_23:
        /*007c*/ 	.byte	0x04, 0x36
        /*007e*/ 	.short	(.L_25 - .L_24)
.L_24:
        /*0080*/ 	.word	0x00000008
.L_25:


//--------------------- .nv.callgraph             --------------------------
	.section	.nv.callgraph,"",@"SHT_CUDA_CALLGRAPH"
	.align	4
	.sectionentsize	8
	.align		4
        /*0000*/ 	.word	0x00000000
	.align		4
        /*0004*/ 	.word	0xffffffff
	.align		4
        /*0008*/ 	.word	0x00000000
	.align		4
        /*000c*/ 	.word	0xfffffffe
	.align		4
        /*0010*/ 	.word	0x00000000
	.align		4
        /*0014*/ 	.word	0xfffffffd
	.align		4
        /*0018*/ 	.word	0x00000000
	.align		4
        /*001c*/ 	.word	0xfffffffc


//--------------------- .text.triton_poi_fused_convolution_14 --------------------------
	.section	.text.triton_poi_fused_convolution_14,"ax",@progbits
	.sectionflags	@"SHF_BARRIERS=1"
	.align	128
        .global         triton_poi_fused_convolution_14
        .type           triton_poi_fused_convolution_14,@function
        .size           triton_poi_fused_convolution_14,(.L_x_1 - triton_poi_fused_convolution_14)
        .other          triton_poi_fused_convolution_14,@"STO_CUDA_ENTRY STV_DEFAULT"
triton_poi_fused_convolution_14:
.text.triton_poi_fused_convolution_14:
[----:B------:R-:W0:Y:S02]  /*0000*/  LDC R1, c[0x0][0x28] ;  /* 0x00000a00ff017b82 */ /* 0x000e240000000800 */
[----:B------:R-:W1:Y:S01]  /*0010*/  S2R R0, SR_CTAID.X ;  /* 0x0000000000007919 */ /* 0x000e620000002500 */
[----:B------:R-:W2:Y:S01]  /*0020*/  LDC.64 R4, c[0x0][0x210] ;  /* 0x00008400ff047b82 */ /* 0x000ea20000000a00 */
[----:B------:R-:W-:Y:S02]  /*0030*/  CS2R R8, SRZ ;  /* 0x0000000000087805 */ /* 0x000fe4000001ff00 */
[----:B------:R-:W-:Y:S01]  /*0040*/  CS2R R10, SRZ ;  /* 0x00000000000a7805 */ /* 0x000fe2000001ff00 */
[----:B------:R-:W3:Y:S01]  /*0050*/  S2R R12, SR_TID.X ;  /* 0x00000000000c7919 */ /* 0x000ee20000002100 */
[----:B------:R-:W-:Y:S01]  /*0060*/  ULDC.64 UR6, c[0x0][0x208] ;  /* 0x0000820000067ab9 */ /* 0x000fe20000000a00 */
[----:B------:R-:W4:Y:S01]  /*0070*/  S2R R2, SR_CTAID.Y ;  /* 0x0000000000027919 */ /* 0x000f220000002600 */
[----:B-1----:R-:W-:Y:S02]  /*0080*/  IMAD.SHL.U32 R0, R0, 0x20, RZ ;  /* 0x0000002000007824 */ /* 0x002fe400078e00ff */
[----:B---3--:R-:W-:Y:S01]  /*0090*/  IMAD.SHL.U32 R17, R12, 0x4, RZ ;  /* 0x000000040c117824 */ /* 0x008fe200078e00ff */
[----:B------:R-:W-:Y:S01]  /*00a0*/  SHF.R.U32.HI R3, RZ, 0x3, R12 ;  /* 0x00000003ff037819 */ /* 0x000fe2000001160c */
[----:B----4-:R-:W-:-:S03]  /*00b0*/  IMAD.SHL.U32 R2, R2, 0x20, RZ ;  /* 0x0000002002027824 */ /* 0x010fc600078e00ff */
[----:B------:R-:W-:Y:S02]  /*00c0*/  LOP3.LUT R13, R0, 0x1c, R17, 0xf8, !PT ;  /* 0x0000001c000d7812 */ /* 0x000fe400078ef811 */
[----:B------:R-:W-:Y:S02]  /*00d0*/  SGXT.U32 R3, R3, 0x4 ;  /* 0x000000040303781a */ /* 0x000fe40000000000 */
[----:B------:R-:W-:Y:S02]  /*00e0*/  ISETP.GE.AND P0, PT, R13, 0x40, PT ;  /* 0x000000400d00780c */ /* 0x000fe40003f06270 */
[----:B------:R-:W-:Y:S02]  /*00f0*/  LOP3.LUT R6, R2, R3, RZ, 0xfc, !PT ;  /* 0x0000000302067212 */ /* 0x000fe400078efcff */
[----:B------:R-:W-:Y:S02]  /*0100*/  LOP3.LUT R7, R2, 0x10, R3, 0xfe, !PT ;  /* 0x0000001002077812 */ /* 0x000fe400078efe03 */
[C---:B------:R-:W-:Y:S01]  /*0110*/  ISETP.LT.AND P1, PT, R6.reuse, 0x60, !P0 ;  /* 0x000000600600780c */ /* 0x040fe20004721270 */
[--C-:B------:R-:W-:Y:S01]  /*0120*/  IMAD R15, R6, 0x40, R13.reuse ;  /* 0x00000040060f7824 */ /* 0x100fe200078e020d */
[C---:B------:R-:W-:Y:S01]  /*0130*/  ISETP.LT.AND P0, PT, R7.reuse, 0x60, !P0 ;  /* 0x000000600700780c */ /* 0x040fe20004701270 */
[----:B------:R-:W-:-:S02]  /*0140*/  IMAD R19, R7, 0x40, R13 ;  /* 0x0000004007137824 */ /* 0x000fc400078e020d */
[----:B--2---:R-:W-:Y:S01]  /*0150*/  IMAD.WIDE R14, R15, 0x4, R4 ;  /* 0x000000040f0e7825 */ /* 0x004fe200078e0204 */
[----:B------:R-:W-:-:S03]  /*0160*/  CS2R R6, SRZ ;  /* 0x0000000000067805 */ /* 0x000fc6000001ff00 */
[----:B------:R-:W-:Y:S01]  /*0170*/  IMAD.WIDE R18, R19, 0x4, R4 ;  /* 0x0000000413127825 */ /* 0x000fe200078e0204 */
[----:B------:R-:W-:-:S03]  /*0180*/  CS2R R4, SRZ ;  /* 0x0000000000047805 */ /* 0x000fc6000001ff00 */
[----:B------:R1:W2:Y:S04]  /*0190*/  @P1 LDG.E.EL.128 R8, desc[UR6][R14.64] ;  /* 0x000000060e081981 */ /* 0x0002a8000c2e1d00 */
[----:B------:R3:W4:Y:S01]  /*01a0*/  @P0 LDG.E.EL.128 R4, desc[UR6][R18.64] ;  /* 0x0000000612040981 */ /* 0x000722000c2e1d00 */
[----:B------:R-:W5:Y:S01]  /*01b0*/  S2UR UR5, SR_CgaCtaId ;  /* 0x00000000000579c3 */ /* 0x000f620000008800 */
[----:B------:R-:W-:Y:S01]  /*01c0*/  IMAD.SHL.U32 R13, R12, 0x80, RZ ;  /* 0x000000800c0d7824 */ /* 0x000fe200078e00ff */
[----:B------:R-:W-:Y:S01]  /*01d0*/  UMOV UR4, 0x400 ;  /* 0x0000040000047882 */ /* 0x000fe20000000000 */
[----:B------:R-:W-:Y:S02]  /*01e0*/  SHF.R.U32.HI R12, RZ, 0x1, R12 ;  /* 0x00000001ff0c7819 */ /* 0x000fe4000001160c */
[----:B------:R-:W-:-:S02]  /*01f0*/  LOP3.LUT R2, R2, 0x1c, R17, 0xf8, !PT ;  /* 0x0000001c02027812 */ /* 0x000fc400078ef811 */
[----:B------:R-:W-:Y:S02]  /*0200*/  LOP3.LUT R16, R13, 0x380, RZ, 0xc0, !PT ;  /* 0x000003800d107812 */ /* 0x000fe400078ec0ff */
[----:B-1----:R-:W-:Y:S02]  /*0210*/  LOP3.LUT R15, R12, 0x3c, RZ, 0xc0, !PT ;  /* 0x0000003c0c0f7812 */ /* 0x002fe400078ec0ff */
[----:B------:R-:W-:Y:S02]  /*0220*/  SHF.R.U32.HI R14, RZ, 0x3, R16 ;  /* 0x00000003ff0e7819 */ /* 0x000fe40000011610 */
[C---:B------:R-:W-:Y:S02]  /*0230*/  LOP3.LUT R13, R16.reuse, R3, RZ, 0xfc, !PT ;  /* 0x00000003100d7212 */ /* 0x040fe400078efcff */
[C---:B------:R-:W-:Y:S02]  /*0240*/  LOP3.LUT R20, R16.reuse, 0x20, RZ, 0xfc, !PT ;  /* 0x0000002010147812 */ /* 0x040fe400078efcff */
[----:B------:R-:W-:-:S02]  /*0250*/  LOP3.LUT R22, R16, 0x40, RZ, 0xfc, !PT ;  /* 0x0000004010167812 */ /* 0x000fc400078efcff */
[----:B------:R-:W-:Y:S02]  /*0260*/  LOP3.LUT R14, R14, R16, R3, 0xfe, !PT ;  /* 0x000000100e0e7212 */ /* 0x000fe400078efe03 */
[----:B------:R-:W-:Y:S02]  /*0270*/  LOP3.LUT R16, R16, 0x60, RZ, 0xfc, !PT ;  /* 0x0000006010107812 */ /* 0x000fe400078efcff */
[-C--:B------:R-:W-:Y:S01]  /*0280*/  LEA.HI R20, R20, R13.reuse, RZ, 0x1d ;  /* 0x0000000d14147211 */ /* 0x080fe200078fe8ff */
[----:B-----5:R-:W-:Y:S01]  /*0290*/  UPRMT UR4, UR5, 0x654, UR4 ;  /* 0x0000065405047896 */ /* 0x020fe20008000004 */
[-C--:B------:R-:W-:Y:S02]  /*02a0*/  LEA.HI R22, R22, R13.reuse, RZ, 0x1d ;  /* 0x0000000d16167211 */ /* 0x080fe400078fe8ff */
[----:B------:R-:W-:Y:S02]  /*02b0*/  LEA.HI R13, R16, R13, RZ, 0x1d ;  /* 0x0000000d100d7211 */ /* 0x000fe400078fe8ff */
[----:B------:R-:W-:Y:S01]  /*02c0*/  LOP3.LUT R16, R17, 0x1fc, RZ, 0xc0, !PT ;  /* 0x000001fc11107812 */ /* 0x000fe200078ec0ff */
[----:B------:R-:W-:Y:S01]  /*02d0*/  IMAD.HI R17, R2, 0x2aaaaaab, RZ ;  /* 0x2aaaaaab02117827 */ /* 0x000fe200078e02ff */
[----:B---3--:R-:W-:-:S02]  /*02e0*/  LEA R19, R14, UR4, 0x2 ;  /* 0x000000040e137c11 */ /* 0x008fc4000f8e10ff */
[----:B------:R-:W-:Y:S01]  /*02f0*/  LEA R20, R20, UR4, 0x2 ;  /* 0x0000000414147c11 */ /* 0x000fe2000f8e10ff */
[----:B------:R-:W-:Y:S01]  /*0300*/  IMAD.IADD R15, R16, 0x1, R15 ;  /* 0x00000001100f7824 */ /* 0x000fe200078e020f */
[----:B------:R-:W-:Y:S02]  /*0310*/  LEA R21, R22, UR4, 0x2 ;  /* 0x0000000416157c11 */ /* 0x000fe4000f8e10ff */
[----:B------:R-:W-:Y:S02]  /*0320*/  LEA R18, R13, UR4, 0x2 ;  /* 0x000000040d127c11 */ /* 0x000fe4000f8e10ff */
[----:B------:R-:W-:Y:S02]  /*0330*/  LEA R15, R15, UR4, 0x2 ;  /* 0x000000040f0f7c11 */ /* 0x000fe4000f8e10ff */
[----:B------:R-:W-:Y:S01]  /*0340*/  ISETP.GE.AND P0, PT, R2, 0x60, PT ;  /* 0x000000600200780c */ /* 0x000fe20003f06270 */
[----:B--2---:R-:W-:Y:S04]  /*0350*/  STS [R19], R8 ;  /* 0x0000000813007388 */ /* 0x004fe80000000800 */
[----:B------:R1:W-:Y:S04]  /*0360*/  STS [R20+0x80], R9 ;  /* 0x0000800914007388 */ /* 0x0003e80000000800 */
[----:B------:R2:W-:Y:S04]  /*0370*/  STS [R21+0x100], R10 ;  /* 0x0001000a15007388 */ /* 0x0005e80000000800 */
[----:B------:R-:W-:Y:S01]  /*0380*/  STS [R18+0x180], R11 ;  /* 0x0001800b12007388 */ /* 0x000fe20000000800 */
[----:B-1----:R-:W1:Y:S03]  /*0390*/  LDC.64 R8, c[0x0][0x218] ;  /* 0x00008600ff087b82 */ /* 0x002e660000000a00 */
[----:B----4-:R3:W-:Y:S01]  /*03a0*/  STS [R19+0x40], R4 ;  /* 0x0000400413007388 */ /* 0x0107e20000000800 */
[----:B--2---:R-:W-:-:S03]  /*03b0*/  SHF.R.U32.HI R10, RZ, 0x1f, R17 ;  /* 0x0000001fff0a7819 */ /* 0x004fc60000011611 */
[----:B------:R2:W-:Y:S01]  /*03c0*/  STS [R20+0xc0], R5 ;  /* 0x0000c00514007388 */ /* 0x0005e20000000800 */
[----:B------:R-:W-:-:S03]  /*03d0*/  LEA.HI.SX32 R17, R17, R10, 0x1e ;  /* 0x0000000a11117211 */ /* 0x000fc600078ff2ff */
[----:B------:R-:W-:Y:S02]  /*03e0*/  STS [R21+0x140], R6 ;  /* 0x0001400615007388 */ /* 0x000fe40000000800 */
[C---:B---3--:R-:W-:Y:S02]  /*03f0*/  IMAD R4, R17.reuse, -0x18, R2 ;  /* 0xffffffe811047824 */ /* 0x048fe400078e0202 */
[----:B------:R-:W-:Y:S01]  /*0400*/  STS [R18+0x1c0], R7 ;  /* 0x0001c00712007388 */ /* 0x000fe20000000800 */
[----:B------:R-:W-:Y:S02]  /*0410*/  LOP3.LUT R2, R0, R3, RZ, 0xfc, !PT ;  /* 0x0000000300027212 */ /* 0x000fe400078efcff */
[----:B--2---:R-:W-:Y:S01]  /*0420*/  LOP3.LUT R5, R16, 0x200, RZ, 0xfc, !PT ;  /* 0x0000020010057812 */ /* 0x004fe200078efcff */
[----:B------:R-:W-:Y:S01]  /*0430*/  BAR.SYNC.DEFER_BLOCKING 0x0 ;  /* 0x0000000000007b1d */ /* 0x000fe20000010000 */
[----:B------:R-:W-:Y:S01]  /*0440*/  LOP3.LUT R0, R0, 0x10, R3, 0xfe, !PT ;  /* 0x0000001000007812 */ /* 0x000fe200078efe03 */
[----:B------:R-:W-:Y:S01]  /*0450*/  IMAD R17, R17, 0x600, R4 ;  /* 0x0000060011117824 */ /* 0x000fe200078e0204 */
[----:B------:R-:W-:-:S02]  /*0460*/  SHF.R.U32.HI R5, RZ, 0x3, R5 ;  /* 0x00000003ff057819 */ /* 0x000fc40000011605 */
[C---:B------:R-:W-:Y:S01]  /*0470*/  ISETP.LT.AND P1, PT, R2.reuse, 0x40, !P0 ;  /* 0x000000400200780c */ /* 0x040fe20004721270 */
[----:B------:R-:W-:Y:S01]  /*0480*/  IMAD R3, R2, 0x18, R17 ;  /* 0x0000001802037824 */ /* 0x000fe200078e0211 */
[----:B------:R-:W-:Y:S02]  /*0490*/  ISETP.LT.AND P0, PT, R0, 0x40, !P0 ;  /* 0x000000400000780c */ /* 0x000fe40004701270 */
[----:B------:R-:W-:Y:S01]  /*04a0*/  LOP3.LUT R5, R5, 0x7c, RZ, 0xc0, !PT ;  /* 0x0000007c05057812 */ /* 0x000fe200078ec0ff */
[----:B-1----:R-:W-:-:S04]  /*04b0*/  IMAD.WIDE R2, R3, 0x4, R8 ;  /* 0x0000000403027825 */ /* 0x002fc800078e0208 */
[----:B------:R-:W-:-:S05]  /*04c0*/  IMAD.IADD R5, R16, 0x1, R5 ;  /* 0x0000000110057824 */ /* 0x000fca00078e0205 */
[----:B------:R-:W-:Y:S01]  /*04d0*/  LEA R5, R5, UR4, 0x2 ;  /* 0x0000000405057c11 */ /* 0x000fe2000f8e10ff */
[----:B------:R-:W1:Y:S04]  /*04e0*/  LDS.128 R12, [R15] ;  /* 0x000000000f0c7984 */ /* 0x000e680000000c00 */
[----:B-1----:R1:W-:Y:S01]  /*04f0*/  @P1 STG.E.128 desc[UR6][R2.64], R12 ;  /* 0x0000000c02001986 */ /* 0x0023e2000c101d06 */
[----:B------:R-:W-:Y:S05]  /*0500*/  @!P0 EXIT ;  /* 0x000000000000894d */ /* 0x000fea0003800000 */
[----:B------:R-:W0:Y:S01]  /*0510*/  LDS.128 R4, [R5+0x800] ;  /* 0x0008000005047984 */ /* 0x000e220000000c00 */
[----:B------:R-:W-:-:S04]  /*0520*/  IMAD R17, R0, 0x18, R17 ;  /* 0x0000001800117824 */ /* 0x000fc800078e0211 */
[----:B------:R-:W-:-:S05]  /*0530*/  IMAD.WIDE R8, R17, 0x4, R8 ;  /* 0x0000000411087825 */ /* 0x000fca00078e0208 */
[----:B0-----:R-:W-:Y:S01]  /*0540*/  STG.E.128 desc[UR6][R8.64], R4 ;  /* 0x0000000408007986 */ /* 0x001fe2000c101d06 */
[----:B------:R-:W-:Y:S05]  /*0550*/  EXIT ;  /* 0x000000000000794d */ /* 0x000fea0003800000 */
.L_x_0:
[----:B------:R-:W-:-:S00]  /*0560*/  BRA `(.L_x_0) ;  /* 0xfffffffc00fc7947 */ /* 0x000fc0000383ffff */
[----:B------:R-:W-:-:S00]  /*0570*/  NOP ;  /* 0x0000000000007918 */ /* 0x000fc00000000000 */
        /* <DEDUP_REMOVED lines=8> */
.L_x_1:


//--------------------- .nv.shared.triton_poi_fused_convolution_14 --------------------------
	.section	.nv.shared.triton_poi_fused_convolution_14,"aw",@nobits
	.sectionflags	@""
	.align	16
	.zero		1024


//--------------------- .nv.constant0.triton_poi_fused_convolution_14 --------------------------
	.section	.nv.constant0.triton_poi_fused_convolution_14,"a",@progbits
	.sectionflags	@""
	.align	4
.nv.constant0.triton_poi_fused_convolution_14:
	.zero		552
